//
// Generated by NVIDIA NVVM Compiler
//
// Compiler Build ID: CL-36424714
// Cuda compilation tools, release 13.0, V13.0.88
// Based on NVVM 20.0.0
//

.version 9.0
.target sm_100
.address_size 64

	// .globl	_Z13dotProductGPUPfS_S_i
.extern .shared .align 16 .b8 shared_data[];

.visible .entry _Z13dotProductGPUPfS_S_i(
	.param .u64 .ptr .align 1 _Z13dotProductGPUPfS_S_i_param_0,
	.param .u64 .ptr .align 1 _Z13dotProductGPUPfS_S_i_param_1,
	.param .u64 .ptr .align 1 _Z13dotProductGPUPfS_S_i_param_2,
	.param .u32 _Z13dotProductGPUPfS_S_i_param_3
)
{
	.reg .pred 	%p<7>;
	.reg .b32 	%r<19>;
	.reg .b32 	%f<8>;
	.reg .b64 	%rd<12>;

	ld.param.u64 	%rd1, [_Z13dotProductGPUPfS_S_i_param_0];
	ld.param.u64 	%rd2, [_Z13dotProductGPUPfS_S_i_param_1];
	ld.param.u64 	%rd3, [_Z13dotProductGPUPfS_S_i_param_2];
	ld.param.u32 	%r8, [_Z13dotProductGPUPfS_S_i_param_3];
	mov.u32 	%r1, %ctaid.x;
	mov.u32 	%r2, %ntid.x;
	mov.u32 	%r3, %tid.x;
	mad.lo.s32 	%r4, %r1, %r2, %r3;
	setp.ge.s32 	%p1, %r4, %r8;
	shl.b32 	%r9, %r3, 2;
	mov.u32 	%r10, shared_data;
	add.s32 	%r5, %r10, %r9;
	@%p1 bra 	$L__BB0_2;
	cvta.to.global.u64 	%rd4, %rd1;
	cvta.to.global.u64 	%rd5, %rd2;
	mul.wide.s32 	%rd6, %r4, 4;
	add.s64 	%rd7, %rd4, %rd6;
	ld.global.f32 	%f1, [%rd7];
	add.s64 	%rd8, %rd5, %rd6;
	ld.global.f32 	%f2, [%rd8];
	mul.f32 	%f3, %f1, %f2;
	st.shared.f32 	[%r5], %f3;
	bra.uni 	$L__BB0_3;
$L__BB0_2:
	mov.b32 	%r11, 0;
	st.shared.u32 	[%r5], %r11;
$L__BB0_3:
	bar.sync 	0;
	setp.lt.u32 	%p2, %r2, 2;
	@%p2 bra 	$L__BB0_9;
	mov.b32 	%r18, 1;
$L__BB0_5:
	mov.u32 	%r6, %r18;
	shl.b32 	%r18, %r6, 1;
	add.s32 	%r13, %r18, -1;
	and.b32  	%r14, %r13, %r3;
	setp.ne.s32 	%p3, %r14, 0;
	@%p3 bra 	$L__BB0_8;
	add.s32 	%r15, %r6, %r3;
	setp.ge.u32 	%p4, %r15, %r2;
	@%p4 bra 	$L__BB0_8;
	shl.b32 	%r16, %r6, 2;
	add.s32 	%r17, %r5, %r16;
	ld.shared.f32 	%f4, [%r17];
	ld.shared.f32 	%f5, [%r5];
	add.f32 	%f6, %f4, %f5;
	st.shared.f32 	[%r5], %f6;
$L__BB0_8:
	bar.sync 	0;
	setp.lt.u32 	%p5, %r18, %r2;
	@%p5 bra 	$L__BB0_5;
$L__BB0_9:
	setp.ne.s32 	%p6, %r3, 0;
	@%p6 bra 	$L__BB0_11;
	ld.shared.f32 	%f7, [shared_data];
	cvta.to.global.u64 	%rd9, %rd3;
	mul.wide.u32 	%rd10, %r1, 4;
	add.s64 	%rd11, %rd9, %rd10;
	st.global.f32 	[%rd11], %f7;
$L__BB0_11:
	ret;

}


// ===== COMPILED SASS (sm_100) =====

	.target	sm_100

	.elftype	@"ET_EXEC"


//--------------------- .note.nv.tkinfo           --------------------------
	.section	.note.nv.tkinfo,"",@"SHT_NOTE"
	.sectionflags	@"SHF_NOTE_NV_TKINFO"
	.tkinfo
        /*0018*/ 	.word	0x00000002
        /*0030*/ 	.string	""
        /*0030*/ 	.string	"ptxas"
        /*0030*/ 	.string	"Cuda compilation tools, release 13.0, V13.0.88"
        /*0030*/ 	.string	"Build cuda_13.0.r13.0/compiler.36424714_0"
        /*0030*/ 	.string	"-arch sm_100 -m 64 "



//--------------------- .note.nv.cuinfo           --------------------------
	.section	.note.nv.cuinfo,"",@"SHT_NOTE"
	.sectionflags	@"SHF_NOTE_NV_CUINFO"
        /*0018*/ 	.short	0x0002
        /*001a*/ 	.short	0x0064
        /*001c*/ 	.short	0x0082
	.zero		2


//--------------------- .nv.info                  --------------------------
	.section	.nv.info,"",@"SHT_CUDA_INFO"
	.align	4


	//----- nvinfo : EIATTR_REGCOUNT
	.align		4
        /*0000*/ 	.byte	0x04, 0x2f
        /*0002*/ 	.short	(.L_1 - .L_0)
	.align		4
.L_0:
        /*0004*/ 	.word	index@(_Z13dotProductGPUPfS_S_i)
        /*0008*/ 	.word	0x0000000c


	//----- nvinfo : EIATTR_FRAME_SIZE
	.align		4
.L_1:
        /*000c*/ 	.byte	0x04, 0x11
        /*000e*/ 	.short	(.L_3 - .L_2)
	.align		4
.L_2:
        /*0010*/ 	.word	index@(_Z13dotProductGPUPfS_S_i)
        /*0014*/ 	.word	0x00000000


	//----- nvinfo : EIATTR_MIN_STACK_SIZE
	.align		4
.L_3:
        /*0018*/ 	.byte	0x04, 0x12
        /*001a*/ 	.short	(.L_5 - .L_4)
	.align		4
.L_4:
        /*001c*/ 	.word	index@(_Z13dotProductGPUPfS_S_i)
        /*0020*/ 	.word	0x00000000
.L_5:


//--------------------- .nv.compat                --------------------------
	.section	.nv.compat,"",@"SHT_CUDA_COMPAT_INFO"
	.align	4
        /*0000*/ 	.byte	0x02, 0x09, 0x00, 0x00, 0x02, 0x02, 0x01, 0x00, 0x02, 0x05, 0x05, 0x00, 0x03, 0x07, 0x01, 0x01
        /*0010*/ 	.byte	0x02, 0x03, 0x00, 0x00, 0x02, 0x06, 0x01, 0x00, 0x04, 0x0b, 0x08, 0x00, 0x09, 0x00, 0x00, 0x00
        /*0020*/ 	.byte	0x00, 0x00, 0x00, 0x00


//--------------------- .nv.info._Z13dotProductGPUPfS_S_i --------------------------
	.section	.nv.info._Z13dotProductGPUPfS_S_i,"",@"SHT_CUDA_INFO"
	.sectionflags	@""
	.align	4


	//----- nvinfo : EIATTR_CUDA_API_VERSION
	.align		4
        /*0000*/ 	.byte	0x04, 0x37
        /*0002*/ 	.short	(.L_7 - .L_6)
.L_6:
        /*0004*/ 	.word	0x00000082


	//----- nvinfo : EIATTR_KPARAM_INFO
	.align		4
.L_7:
        /*0008*/ 	.byte	0x04, 0x17
        /*000a*/ 	.short	(.L_9 - .L_8)
.L_8:
        /*000c*/ 	.word	0x00000000
        /*0010*/ 	.short	0x0003
        /*0012*/ 	.short	0x0018
        /*0014*/ 	.byte	0x00, 0xf0, 0x11, 0x00


	//----- nvinfo : EIATTR_KPARAM_INFO
	.align		4
.L_9:
        /*0018*/ 	.byte	0x04, 0x17
        /*001a*/ 	.short	(.L_11 - .L_10)
.L_10:
        /*001c*/ 	.word	0x00000000
        /*0020*/ 	.short	0x0002
        /*0022*/ 	.short	0x0010
        /*0024*/ 	.byte	0x00, 0xf5, 0x21, 0x00


	//----- nvinfo : EIATTR_KPARAM_INFO
	.align		4
.L_11:
        /*0028*/ 	.byte	0x04, 0x17
        /*002a*/ 	.short	(.L_13 - .L_12)
.L_12:
        /*002c*/ 	.word	0x00000000
        /*0030*/ 	.short	0x0001
        /*0032*/ 	.short	0x0008
        /*0034*/ 	.byte	0x00, 0xf5, 0x21, 0x00


	//----- nvinfo : EIATTR_KPARAM_INFO
	.align		4
.L_13:
        /*0038*/ 	.byte	0x04, 0x17
        /*003a*/ 	.short	(.L_15 - .L_14)
.L_14:
        /*003c*/ 	.word	0x00000000
        /*0040*/ 	.short	0x0000
        /*0042*/ 	.short	0x0000
        /*0044*/ 	.byte	0x00, 0xf5, 0x21, 0x00


	//----- nvinfo : EIATTR_SPARSE_MMA_MASK
	.align		4
.L_15:
        /*0048*/ 	.byte	0x03, 0x50
        /*004a*/ 	.short	0x0000


	//----- nvinfo : EIATTR_MAXREG_COUNT
	.align		4
        /*004c*/ 	.byte	0x03, 0x1b
        /*004e*/ 	.short	0x00ff


	//----- nvinfo : EIATTR_NUM_BARRIERS
	.align		4
        /*0050*/ 	.byte	0x02, 0x4c
        /*0052*/ 	.byte	0x01
	.zero		1


	//----- nvinfo : EIATTR_MERCURY_ISA_VERSION
	.align		4
        /*0054*/ 	.byte	0x03, 0x5f
        /*0056*/ 	.short	0x0101


	//----- nvinfo : EIATTR_VRC_CTA_INIT_COUNT
	.align		4
        /*0058*/ 	.byte	0x02, 0x4a
	.zero		1
	.zero		1


	//----- nvinfo : EIATTR_EXIT_INSTR_OFFSETS
	.align		4
        /*005c*/ 	.byte	0x04, 0x1c
        /*005e*/ 	.short	(.L_17 - .L_16)


	//   ....[0]....
.L_16:
        /*0060*/ 	.word	0x00000280


	//   ....[1]....
        /*0064*/ 	.word	0x00000300


	//----- nvinfo : EIATTR_CBANK_PARAM_SIZE
	.align		4
.L_17:
        /*0068*/ 	.byte	0x03, 0x19
        /*006a*/ 	.short	0x001c


	//----- nvinfo : EIATTR_PARAM_CBANK
	.align		4
        /*006c*/ 	.byte	0x04, 0x0a
        /*006e*/ 	.short	(.L_19 - .L_18)
	.align		4
.L_18:
        /*0070*/ 	.word	index@(.nv.constant0._Z13dotProductGPUPfS_S_i)
        /*0074*/ 	.short	0x0380
        /*0076*/ 	.short	0x001c


	//----- nvinfo : EIATTR_SW_WAR
	.align		4
.L_19:
        /*0078*/ 	.byte	0x04, 0x36
        /*007a*/ 	.short	(.L_21 - .L_20)
.L_20:
        /*007c*/ 	.word	0x00000008
.L_21:


//--------------------- .nv.callgraph             --------------------------
	.section	.nv.callgraph,"",@"SHT_CUDA_CALLGRAPH"
	.align	4
	.sectionentsize	8
	.align		4
        /*0000*/ 	.word	0x00000000
	.align		4
        /*0004*/ 	.word	0xffffffff
	.align		4
        /*0008*/ 	.word	0x00000000
	.align		4
        /*000c*/ 	.word	0xfffffffe
	.align		4
        /*0010*/ 	.word	0x00000000
	.align		4
        /*0014*/ 	.word	0xfffffffd
	.align		4
        /*0018*/ 	.word	0x00000000
	.align		4
        /*001c*/ 	.word	0xfffffffc


//--------------------- .text._Z13dotProductGPUPfS_S_i --------------------------
	.section	.text._Z13dotProductGPUPfS_S_i,"ax",@progbits
	.align	128
        .global         _Z13dotProductGPUPfS_S_i
        .type           _Z13dotProductGPUPfS_S_i,@function
        .size           _Z13dotProductGPUPfS_S_i,(.L_x_3 - _Z13dotProductGPUPfS_S_i)
        .other          _Z13dotProductGPUPfS_S_i,@"STO_CUDA_ENTRY STV_DEFAULT"
_Z13dotProductGPUPfS_S_i:
.text._Z13dotProductGPUPfS_S_i:
[----:B------:R-:W-:Y:S01]  /*0000*/  LDC R1, c[0x0][0x37c] ;  /* 0x0000df00ff017b82 */ /* 0x000fe20000000800 */
[----:B------:R-:W0:Y:S01]  /*0010*/  S2R R9, SR_CTAID.X ;  /* 0x0000000000097919 */ /* 0x000e220000002500 */
[----:B------:R-:W0:Y:S06]  /*0020*/  LDCU UR8, c[0x0][0x360] ;  /* 0x00006c00ff0877ac */ /* 0x000e2c0008000800 */
[----:B------:R-:W1:Y:S01]  /*0030*/  LDC.64 R2, c[0x0][0x380] ;  /* 0x0000e000ff027b82 */ /* 0x000e620000000a00 */
[----:B------:R-:W0:Y:S01]  /*0040*/  S2R R6, SR_TID.X ;  /* 0x0000000000067919 */ /* 0x000e220000002100 */
[----:B------:R-:W2:Y:S01]  /*0050*/  LDCU UR4, c[0x0][0x398] ;  /* 0x00007300ff0477ac */ /* 0x000ea20008000800 */
[----:B------:R-:W3:Y:S05]  /*0060*/  LDCU.64 UR6, c[0x0][0x358] ;  /* 0x00006b00ff0677ac */ /* 0x000eea0008000a00 */
[----:B------:R-:W4:Y:S01]  /*0070*/  LDC.64 R4, c[0x0][0x388] ;  /* 0x0000e200ff047b82 */ /* 0x000f220000000a00 */
[----:B0-----:R-:W-:-:S05]  /*0080*/  IMAD R7, R9, UR8, R6 ;  /* 0x0000000809077c24 */ /* 0x001fca000f8e0206 */
[----:B--2---:R-:W-:-:S13]  /*0090*/  ISETP.GE.AND P0, PT, R7, UR4, PT ;  /* 0x0000000407007c0c */ /* 0x004fda000bf06270 */
[----:B-1----:R-:W-:-:S04]  /*00a0*/  @!P0 IMAD.WIDE R2, R7, 0x4, R2 ;  /* 0x0000000407028825 */ /* 0x002fc800078e0202 */
[----:B----4-:R-:W-:Y:S02]  /*00b0*/  @!P0 IMAD.WIDE R4, R7, 0x4, R4 ;  /* 0x0000000407048825 */ /* 0x010fe400078e0204 */
[----:B---3--:R-:W2:Y:S04]  /*00c0*/  @!P0 LDG.E R2, desc[UR6][R2.64] ;  /* 0x0000000602028981 */ /* 0x008ea8000c1e1900 */
[----:B------:R-:W2:Y:S01]  /*00d0*/  @!P0 LDG.E R5, desc[UR6][R4.64] ;  /* 0x0000000604058981 */ /* 0x000ea2000c1e1900 */
[----:B------:R-:W0:Y:S01]  /*00e0*/  S2UR UR5, SR_CgaCtaId ;  /* 0x00000000000579c3 */ /* 0x000e220000008800 */
[----:B------:R-:W-:Y:S01]  /*00f0*/  UMOV UR4, 0x400 ;  /* 0x0000040000047882 */ /* 0x000fe20000000000 */
[----:B------:R-:W-:Y:S01]  /*0100*/  UISETP.GE.U32.AND UP0, UPT, UR8, 0x2, UPT ;  /* 0x000000020800788c */ /* 0x000fe2000bf06070 */
[----:B------:R-:W-:Y:S01]  /*0110*/  ISETP.NE.AND P1, PT, R6, RZ, PT ;  /* 0x000000ff0600720c */ /* 0x000fe20003f25270 */
[----:B0-----:R-:W-:-:S06]  /*0120*/  ULEA UR4, UR5, UR4, 0x18 ;  /* 0x0000000405047291 */ /* 0x001fcc000f8ec0ff */
[----:B------:R-:W-:Y:S01]  /*0130*/  LEA R0, R6, UR4, 0x2 ;  /* 0x0000000406007c11 */ /* 0x000fe2000f8e10ff */
[----:B--2---:R-:W-:-:S05]  /*0140*/  @!P0 FMUL R7, R2, R5 ;  /* 0x0000000502078220 */ /* 0x004fca0000400000 */
[----:B------:R0:W-:Y:S04]  /*0150*/  @!P0 STS [R0], R7 ;  /* 0x0000000700008388 */ /* 0x0001e80000000800 */
[----:B------:R0:W-:Y:S01]  /*0160*/  @P0 STS [R0], RZ ;  /* 0x000000ff00000388 */ /* 0x0001e20000000800 */
[----:B------:R-:W-:Y:S06]  /*0170*/  BAR.SYNC.DEFER_BLOCKING 0x0 ;  /* 0x0000000000007b1d */ /* 0x000fec0000010000 */
[----:B------:R-:W-:Y:S05]  /*0180*/  BRA.U !UP0, `(.L_x_0) ;  /* 0x00000001083c7547 */ /* 0x000fea000b800000 */
[----:B------:R-:W-:-:S05]  /*0190*/  UMOV UR4, 0x1 ;  /* 0x0000000100047882 */ /* 0x000fca0000000000 */
.L_x_1:
[----:B-1----:R-:W-:Y:S01]  /*01a0*/  MOV R3, UR4 ;  /* 0x0000000400037c02 */ /* 0x002fe20008000f00 */
[----:B------:R-:W-:-:S03]  /*01b0*/  USHF.L.U32 UR4, UR4, 0x1, URZ ;  /* 0x0000000104047899 */ /* 0x000fc600080006ff */
[----:B------:R-:W-:Y:S01]  /*01c0*/  IADD3 R2, PT, PT, R6, R3, RZ ;  /* 0x0000000306027210 */ /* 0x000fe20007ffe0ff */
[----:B------:R-:W-:Y:S02]  /*01d0*/  UIADD3 UR5, UPT, UPT, UR4, -0x1, URZ ;  /* 0xffffffff04057890 */ /* 0x000fe4000fffe0ff */
[----:B------:R-:W-:-:S04]  /*01e0*/  UISETP.GE.U32.AND UP0, UPT, UR4, UR8, UPT ;  /* 0x000000080400728c */ /* 0x000fc8000bf06070 */
[----:B------:R-:W-:-:S04]  /*01f0*/  LOP3.LUT P0, RZ, R6, UR5, RZ, 0xc0, !PT ;  /* 0x0000000506ff7c12 */ /* 0x000fc8000f80c0ff */
[----:B------:R-:W-:-:S13]  /*0200*/  ISETP.GE.U32.OR P0, PT, R2, UR8, P0 ;  /* 0x0000000802007c0c */ /* 0x000fda0008706470 */
[----:B------:R-:W-:Y:S02]  /*0210*/  @!P0 LEA R2, R3, R0, 0x2 ;  /* 0x0000000003028211 */ /* 0x000fe400078e10ff */
[----:B------:R-:W-:Y:S04]  /*0220*/  @!P0 LDS R3, [R0] ;  /* 0x0000000000038984 */ /* 0x000fe80000000800 */
[----:B------:R-:W1:Y:S02]  /*0230*/  @!P0 LDS R2, [R2] ;  /* 0x0000000002028984 */ /* 0x000e640000000800 */
[----:B-1----:R-:W-:-:S05]  /*0240*/  @!P0 FADD R3, R2, R3 ;  /* 0x0000000302038221 */ /* 0x002fca0000000000 */
[----:B------:R1:W-:Y:S01]  /*0250*/  @!P0 STS [R0], R3 ;  /* 0x0000000300008388 */ /* 0x0003e20000000800 */
[----:B------:R-:W-:Y:S06]  /*0260*/  BAR.SYNC.DEFER_BLOCKING 0x0 ;  /* 0x0000000000007b1d */ /* 0x000fec0000010000 */
[----:B------:R-:W-:Y:S05]  /*0270*/  BRA.U !UP0, `(.L_x_1) ;  /* 0xfffffffd08c87547 */ /* 0x000fea000b83ffff */
.L_x_0:
[----:B------:R-:W-:Y:S05]  /*0280*/  @P1 EXIT ;  /* 0x000000000000194d */ /* 0x000fea0003800000 */
[----:B------:R-:W2:Y:S01]  /*0290*/  S2UR UR5, SR_CgaCtaId ;  /* 0x00000000000579c3 */ /* 0x000ea20000008800 */
[----:B------:R-:W-:-:S07]  /*02a0*/  UMOV UR4, 0x400 ;  /* 0x0000040000047882 */ /* 0x000fce0000000000 */
[----:B-1----:R-:W1:Y:S01]  /*02b0*/  LDC.64 R2, c[0x0][0x390] ;  /* 0x0000e400ff027b82 */ /* 0x002e620000000a00 */
[----:B--2---:R-:W-:Y:S01]  /*02c0*/  ULEA UR4, UR5, UR4, 0x18 ;  /* 0x0000000405047291 */ /* 0x004fe2000f8ec0ff */
[----:B-1----:R-:W-:-:S08]  /*02d0*/  IMAD.WIDE.U32 R2, R9, 0x4, R2 ;  /* 0x0000000409027825 */ /* 0x002fd000078e0002 */
[----:B------:R-:W1:Y:S04]  /*02e0*/  LDS R5, [UR4] ;  /* 0x00000004ff057984 */ /* 0x000e680008000800 */
[----:B-1----:R-:W-:Y:S01]  /*02f0*/  STG.E desc[UR6][R2.64], R5 ;  /* 0x0000000502007986 */ /* 0x002fe2000c101906 */
[----:B------:R-:W-:Y:S05]  /*0300*/  EXIT ;  /* 0x000000000000794d */ /* 0x000fea0003800000 */
.L_x_2:
[----:B------:R-:W-:-:S00]  /*0310*/  BRA `(.L_x_2) ;  /* 0xfffffffc00fc7947 */ /* 0x000fc0000383ffff */
[----:B------:R-:W-:-:S00]  /*0320*/  NOP ;  /* 0x0000000000007918 */ /* 0x000fc00000000000 */
        /* <DEDUP_REMOVED lines=13> */
.L_x_3:


//--------------------- .nv.shared._Z13dotProductGPUPfS_S_i --------------------------
	.section	.nv.shared._Z13dotProductGPUPfS_S_i,"aw",@nobits
	.sectionflags	@""
	.align	16
	.zero		1024


//--------------------- .nv.shared.reserved.0     --------------------------
	.section	.nv.shared.reserved.0,"aw",@nobits
	.weak		__nv_reservedSMEM_offset_0_alias
	.size		__nv_reservedSMEM_offset_0_alias, 0, 64
	.other		__nv_reservedSMEM_offset_0_alias,@"STO_CUDA_RESERVED_SHARED STV_DEFAULT"
__nv_reservedSMEM_offset_0_alias:
	.zero		0
	.zero		64


//--------------------- .nv.constant0._Z13dotProductGPUPfS_S_i --------------------------
	.section	.nv.constant0._Z13dotProductGPUPfS_S_i,"a",@progbits
	.sectionflags	@""
	.align	4
.nv.constant0._Z13dotProductGPUPfS_S_i:
	.zero		924


//--------------------- SYMBOLS --------------------------

	.type		.nv.reservedSmem.offset0,@object
	.size		.nv.reservedSmem.offset0,0x4
	.type		.nv.reservedSmem.cap,@object
	.size		.nv.reservedSmem.cap,0x4
